//
// Generated by NVIDIA NVVM Compiler
//
// Compiler Build ID: CL-36424714
// Cuda compilation tools, release 13.0, V13.0.88
// Based on NVVM 20.0.0
//

.version 9.0
.target sm_100
.address_size 64

	// .globl	gpu

.visible .entry gpu(
	.param .u64 .ptr .align 1 gpu_param_0,
	.param .u64 .ptr .align 1 gpu_param_1,
	.param .u32 gpu_param_2,
	.param .u32 gpu_param_3,
	.param .u64 .ptr .align 1 gpu_param_4
)
{
	.reg .pred 	%p<23>;
	.reg .b32 	%r<35>;
	.reg .b32 	%f<138>;
	.reg .b64 	%rd<21>;

	ld.param.u64 	%rd6, [gpu_param_0];
	ld.param.u64 	%rd7, [gpu_param_1];
	ld.param.u32 	%r7, [gpu_param_2];
	ld.param.u32 	%r8, [gpu_param_3];
	mov.u32 	%r34, %ctaid.x;
	mov.u32 	%r33, %tid.x;
	setp.ge.u32 	%p1, %r34, %r33;
	@%p1 bra 	$L__BB0_16;
	max.s32 	%r9, %r34, %r33;
	setp.ge.s32 	%p2, %r9, %r8;
	@%p2 bra 	$L__BB0_16;
	cvta.to.global.u64 	%rd1, %rd6;
	cvta.to.global.u64 	%rd8, %rd7;
	mul.wide.u32 	%rd9, %r34, 8;
	add.s64 	%rd2, %rd8, %rd9;
$L__BB0_3:
	mul.wide.s32 	%rd10, %r34, 8;
	add.s64 	%rd11, %rd1, %rd10;
	ld.global.u64 	%rd12, [%rd11];
	cvta.to.global.u64 	%rd3, %rd12;
	ld.global.f32 	%f15, [%rd3];
	mul.wide.s32 	%rd13, %r33, 8;
	add.s64 	%rd14, %rd1, %rd13;
	ld.global.u64 	%rd15, [%rd14];
	cvta.to.global.u64 	%rd4, %rd15;
	ld.global.f32 	%f16, [%rd4];
	sub.f32 	%f1, %f15, %f16;
	abs.f32 	%f2, %f1;
	setp.eq.f32 	%p3, %f1, 0f3F800000;
	mov.f32 	%f136, 0f3F800000;
	@%p3 bra 	$L__BB0_8;
	setp.num.f32 	%p4, %f2, %f2;
	@%p4 bra 	$L__BB0_6;
	mov.f32 	%f72, 0f40000000;
	add.rn.f32 	%f136, %f1, %f72;
	bra.uni 	$L__BB0_8;
$L__BB0_6:
	setp.lt.f32 	%p5, %f2, 0f00800000;
	mul.f32 	%f17, %f2, 0f4B800000;
	selp.f32 	%f18, %f17, %f2, %p5;
	mov.b32 	%r10, %f18;
	add.s32 	%r11, %r10, -1060439283;
	and.b32  	%r12, %r11, -8388608;
	sub.s32 	%r13, %r10, %r12;
	mov.b32 	%f19, %r13;
	cvt.rn.f32.s32 	%f20, %r12;
	selp.f32 	%f21, 0fC1C00000, 0f00000000, %p5;
	fma.rn.f32 	%f22, %f20, 0f34000000, %f21;
	add.f32 	%f23, %f19, 0fBF800000;
	add.f32 	%f24, %f19, 0f3F800000;
	rcp.approx.ftz.f32 	%f25, %f24;
	add.f32 	%f26, %f23, %f23;
	mul.f32 	%f27, %f26, %f25;
	mul.f32 	%f28, %f27, %f27;
	neg.f32 	%f29, %f27;
	sub.f32 	%f30, %f23, %f27;
	add.f32 	%f31, %f30, %f30;
	fma.rn.f32 	%f32, %f29, %f23, %f31;
	mul.rn.f32 	%f33, %f25, %f32;
	fma.rn.f32 	%f34, %f28, 0f3A2C32E4, 0f3B52E7DB;
	fma.rn.f32 	%f35, %f34, %f28, 0f3C93BB73;
	fma.rn.f32 	%f36, %f35, %f28, 0f3DF6384F;
	mul.rn.f32 	%f37, %f36, %f28;
	fma.rn.f32 	%f38, %f27, 0f3FB8AA3B, %f22;
	mul.f32 	%f39, %f37, 0f40400000;
	sub.f32 	%f40, %f22, %f38;
	fma.rn.f32 	%f41, %f27, 0f3FB8AA3B, %f40;
	fma.rn.f32 	%f42, %f33, 0f3FB8AA3B, %f41;
	fma.rn.f32 	%f43, %f27, 0f32A55E34, %f42;
	fma.rn.f32 	%f44, %f39, %f33, %f43;
	fma.rn.f32 	%f45, %f37, %f27, %f44;
	add.rn.f32 	%f46, %f38, %f45;
	mov.f32 	%f47, 0f40000000;
	mul.rn.f32 	%f48, %f46, %f47;
	cvt.rni.f32.f32 	%f49, %f48;
	sub.f32 	%f50, %f48, %f49;
	neg.f32 	%f51, %f48;
	fma.rn.f32 	%f52, %f46, 0f40000000, %f51;
	neg.f32 	%f53, %f38;
	add.rn.f32 	%f54, %f46, %f53;
	neg.f32 	%f55, %f54;
	add.rn.f32 	%f56, %f45, %f55;
	fma.rn.f32 	%f57, %f56, 0f40000000, %f52;
	add.f32 	%f58, %f50, %f57;
	setp.gt.f32 	%p6, %f49, 0f00000000;
	selp.b32 	%r14, 0, -2097152000, %p6;
	setp.neu.f32 	%p7, %f1, 0f00000000;
	setp.neu.f32 	%p8, %f2, 0f7F800000;
	setp.lt.f32 	%p9, %f48, 0f00000000;
	selp.f32 	%f59, 0f00000000, 0f7F800000, %p9;
	abs.f32 	%f60, %f48;
	setp.gt.f32 	%p10, %f60, 0f43180000;
	cvt.rzi.s32.f32 	%r15, %f49;
	shl.b32 	%r16, %r15, 23;
	sub.s32 	%r17, %r16, %r14;
	mov.b32 	%f61, %r17;
	add.s32 	%r18, %r14, 2130706432;
	mov.b32 	%f62, %r18;
	fma.rn.f32 	%f63, %f58, 0f391FCB8E, 0f3AAF85ED;
	fma.rn.f32 	%f64, %f63, %f58, 0f3C1D9856;
	fma.rn.f32 	%f65, %f64, %f58, 0f3D6357BB;
	fma.rn.f32 	%f66, %f65, %f58, 0f3E75FDEC;
	fma.rn.f32 	%f67, %f66, %f58, 0f3F317218;
	fma.rn.f32 	%f68, %f67, %f58, 0f3F800000;
	mul.f32 	%f69, %f68, %f62;
	mul.f32 	%f70, %f69, %f61;
	selp.f32 	%f136, %f59, %f70, %p10;
	and.pred  	%p11, %p7, %p8;
	@%p11 bra 	$L__BB0_8;
	add.f32 	%f71, %f1, %f1;
	mov.b32 	%r19, %f71;
	and.b32  	%r20, %r19, 2147483647;
	mov.b32 	%f136, %r20;
$L__BB0_8:
	ld.global.f32 	%f74, [%rd3+4];
	ld.global.f32 	%f75, [%rd4+4];
	sub.f32 	%f7, %f74, %f75;
	abs.f32 	%f8, %f7;
	setp.eq.f32 	%p12, %f7, 0f3F800000;
	mov.f32 	%f137, 0f3F800000;
	@%p12 bra 	$L__BB0_13;
	setp.num.f32 	%p13, %f8, %f8;
	@%p13 bra 	$L__BB0_11;
	mov.f32 	%f131, 0f40000000;
	add.rn.f32 	%f137, %f7, %f131;
	bra.uni 	$L__BB0_13;
$L__BB0_11:
	setp.lt.f32 	%p14, %f8, 0f00800000;
	mul.f32 	%f76, %f8, 0f4B800000;
	selp.f32 	%f77, %f76, %f8, %p14;
	mov.b32 	%r21, %f77;
	add.s32 	%r22, %r21, -1060439283;
	and.b32  	%r23, %r22, -8388608;
	sub.s32 	%r24, %r21, %r23;
	mov.b32 	%f78, %r24;
	cvt.rn.f32.s32 	%f79, %r23;
	selp.f32 	%f80, 0fC1C00000, 0f00000000, %p14;
	fma.rn.f32 	%f81, %f79, 0f34000000, %f80;
	add.f32 	%f82, %f78, 0fBF800000;
	add.f32 	%f83, %f78, 0f3F800000;
	rcp.approx.ftz.f32 	%f84, %f83;
	add.f32 	%f85, %f82, %f82;
	mul.f32 	%f86, %f85, %f84;
	mul.f32 	%f87, %f86, %f86;
	neg.f32 	%f88, %f86;
	sub.f32 	%f89, %f82, %f86;
	add.f32 	%f90, %f89, %f89;
	fma.rn.f32 	%f91, %f88, %f82, %f90;
	mul.rn.f32 	%f92, %f84, %f91;
	fma.rn.f32 	%f93, %f87, 0f3A2C32E4, 0f3B52E7DB;
	fma.rn.f32 	%f94, %f93, %f87, 0f3C93BB73;
	fma.rn.f32 	%f95, %f94, %f87, 0f3DF6384F;
	mul.rn.f32 	%f96, %f95, %f87;
	fma.rn.f32 	%f97, %f86, 0f3FB8AA3B, %f81;
	mul.f32 	%f98, %f96, 0f40400000;
	sub.f32 	%f99, %f81, %f97;
	fma.rn.f32 	%f100, %f86, 0f3FB8AA3B, %f99;
	fma.rn.f32 	%f101, %f92, 0f3FB8AA3B, %f100;
	fma.rn.f32 	%f102, %f86, 0f32A55E34, %f101;
	fma.rn.f32 	%f103, %f98, %f92, %f102;
	fma.rn.f32 	%f104, %f96, %f86, %f103;
	add.rn.f32 	%f105, %f97, %f104;
	mov.f32 	%f106, 0f40000000;
	mul.rn.f32 	%f107, %f105, %f106;
	cvt.rni.f32.f32 	%f108, %f107;
	sub.f32 	%f109, %f107, %f108;
	neg.f32 	%f110, %f107;
	fma.rn.f32 	%f111, %f105, 0f40000000, %f110;
	neg.f32 	%f112, %f97;
	add.rn.f32 	%f113, %f105, %f112;
	neg.f32 	%f114, %f113;
	add.rn.f32 	%f115, %f104, %f114;
	fma.rn.f32 	%f116, %f115, 0f40000000, %f111;
	add.f32 	%f117, %f109, %f116;
	setp.gt.f32 	%p15, %f108, 0f00000000;
	selp.b32 	%r25, 0, -2097152000, %p15;
	setp.neu.f32 	%p16, %f7, 0f00000000;
	setp.neu.f32 	%p17, %f8, 0f7F800000;
	setp.lt.f32 	%p18, %f107, 0f00000000;
	selp.f32 	%f118, 0f00000000, 0f7F800000, %p18;
	abs.f32 	%f119, %f107;
	setp.gt.f32 	%p19, %f119, 0f43180000;
	cvt.rzi.s32.f32 	%r26, %f108;
	shl.b32 	%r27, %r26, 23;
	sub.s32 	%r28, %r27, %r25;
	mov.b32 	%f120, %r28;
	add.s32 	%r29, %r25, 2130706432;
	mov.b32 	%f121, %r29;
	fma.rn.f32 	%f122, %f117, 0f391FCB8E, 0f3AAF85ED;
	fma.rn.f32 	%f123, %f122, %f117, 0f3C1D9856;
	fma.rn.f32 	%f124, %f123, %f117, 0f3D6357BB;
	fma.rn.f32 	%f125, %f124, %f117, 0f3E75FDEC;
	fma.rn.f32 	%f126, %f125, %f117, 0f3F317218;
	fma.rn.f32 	%f127, %f126, %f117, 0f3F800000;
	mul.f32 	%f128, %f127, %f121;
	mul.f32 	%f129, %f128, %f120;
	selp.f32 	%f137, %f118, %f129, %p19;
	and.pred  	%p20, %p16, %p17;
	@%p20 bra 	$L__BB0_13;
	add.f32 	%f130, %f7, %f7;
	mov.b32 	%r30, %f130;
	and.b32  	%r31, %r30, 2147483647;
	mov.b32 	%f137, %r31;
$L__BB0_13:
	add.f32 	%f132, %f136, %f137;
	sqrt.rn.f32 	%f13, %f132;
	ld.global.u64 	%rd16, [%rd2];
	cvta.to.global.u64 	%rd5, %rd16;
	ld.global.f32 	%f133, [%rd5+8];
	setp.geu.f32 	%p21, %f13, %f133;
	@%p21 bra 	$L__BB0_15;
	cvt.rn.f32.s32 	%f134, %r34;
	st.global.f32 	[%rd5], %f134;
	cvt.rn.f32.s32 	%f135, %r33;
	ld.global.u64 	%rd17, [%rd2];
	cvta.to.global.u64 	%rd18, %rd17;
	st.global.f32 	[%rd18+4], %f135;
	ld.global.u64 	%rd19, [%rd2];
	cvta.to.global.u64 	%rd20, %rd19;
	st.global.f32 	[%rd20+8], %f13;
$L__BB0_15:
	add.s32 	%r34, %r34, %r7;
	add.s32 	%r33, %r33, %r7;
	max.s32 	%r32, %r34, %r33;
	setp.lt.s32 	%p22, %r32, %r8;
	@%p22 bra 	$L__BB0_3;
$L__BB0_16:
	ret;

}


// ===== COMPILED SASS (sm_100) =====

	.target	sm_100

	.elftype	@"ET_EXEC"


//--------------------- .note.nv.tkinfo           --------------------------
	.section	.note.nv.tkinfo,"",@"SHT_NOTE"
	.sectionflags	@"SHF_NOTE_NV_TKINFO"
	.tkinfo
        /*0018*/ 	.word	0x00000002
        /*0030*/ 	.string	""
        /*0030*/ 	.string	"ptxas"
        /*0030*/ 	.string	"Cuda compilation tools, release 13.0, V13.0.88"
        /*0030*/ 	.string	"Build cuda_13.0.r13.0/compiler.36424714_0"
        /*0030*/ 	.string	"-arch sm_100 -m 64 "



//--------------------- .note.nv.cuinfo           --------------------------
	.section	.note.nv.cuinfo,"",@"SHT_NOTE"
	.sectionflags	@"SHF_NOTE_NV_CUINFO"
        /*0018*/ 	.short	0x0002
        /*001a*/ 	.short	0x0064
        /*001c*/ 	.short	0x0082
	.zero		2


//--------------------- .nv.info                  --------------------------
	.section	.nv.info,"",@"SHT_CUDA_INFO"
	.align	4


	//----- nvinfo : EIATTR_REGCOUNT
	.align		4
        /*0000*/ 	.byte	0x04, 0x2f
        /*0002*/ 	.short	(.L_1 - .L_0)
	.align		4
.L_0:
        /*0004*/ 	.word	index@(gpu)
        /*0008*/ 	.word	0x00000016


	//----- nvinfo : EIATTR_FRAME_SIZE
	.align		4
.L_1:
        /*000c*/ 	.byte	0x04, 0x11
        /*000e*/ 	.short	(.L_3 - .L_2)
	.align		4
.L_2:
        /*0010*/ 	.word	index@($__internal_0_$__cuda_sm20_sqrt_rn_f32_slowpath)
        /*0014*/ 	.word	0x00000000


	//----- nvinfo : EIATTR_FRAME_SIZE
	.align		4
.L_3:
        /*0018*/ 	.byte	0x04, 0x11
        /*001a*/ 	.short	(.L_5 - .L_4)
	.align		4
.L_4:
        /*001c*/ 	.word	index@(gpu)
        /*0020*/ 	.word	0x00000000


	//----- nvinfo : EIATTR_MIN_STACK_SIZE
	.align		4
.L_5:
        /*0024*/ 	.byte	0x04, 0x12
        /*0026*/ 	.short	(.L_7 - .L_6)
	.align		4
.L_6:
        /*0028*/ 	.word	index@(gpu)
        /*002c*/ 	.word	0x00000000
.L_7:


//--------------------- .nv.compat                --------------------------
	.section	.nv.compat,"",@"SHT_CUDA_COMPAT_INFO"
	.align	4
        /*0000*/ 	.byte	0x02, 0x09, 0x00, 0x00, 0x02, 0x02, 0x01, 0x00, 0x02, 0x05, 0x05, 0x00, 0x03, 0x07, 0x01, 0x01
        /*0010*/ 	.byte	0x02, 0x03, 0x00, 0x00, 0x02, 0x06, 0x01, 0x00, 0x04, 0x0b, 0x08, 0x00, 0x01, 0x00, 0x00, 0x00
        /*0020*/ 	.byte	0x00, 0x00, 0x00, 0x00


//--------------------- .nv.info.gpu              --------------------------
	.section	.nv.info.gpu,"",@"SHT_CUDA_INFO"
	.sectionflags	@""
	.align	4


	//----- nvinfo : EIATTR_CUDA_API_VERSION
	.align		4
        /*0000*/ 	.byte	0x04, 0x37
        /*0002*/ 	.short	(.L_9 - .L_8)
.L_8:
        /*0004*/ 	.word	0x00000082


	//----- nvinfo : EIATTR_KPARAM_INFO
	.align		4
.L_9:
        /*0008*/ 	.byte	0x04, 0x17
        /*000a*/ 	.short	(.L_11 - .L_10)
.L_10:
        /*000c*/ 	.word	0x00000000
        /*0010*/ 	.short	0x0004
        /*0012*/ 	.short	0x0018
        /*0014*/ 	.byte	0x00, 0xf5, 0x21, 0x00


	//----- nvinfo : EIATTR_KPARAM_INFO
	.align		4
.L_11:
        /*0018*/ 	.byte	0x04, 0x17
        /*001a*/ 	.short	(.L_13 - .L_12)
.L_12:
        /*001c*/ 	.word	0x00000000
        /*0020*/ 	.short	0x0003
        /*0022*/ 	.short	0x0014
        /*0024*/ 	.byte	0x00, 0xf0, 0x11, 0x00


	//----- nvinfo : EIATTR_KPARAM_INFO
	.align		4
.L_13:
        /*0028*/ 	.byte	0x04, 0x17
        /*002a*/ 	.short	(.L_15 - .L_14)
.L_14:
        /*002c*/ 	.word	0x00000000
        /*0030*/ 	.short	0x0002
        /*0032*/ 	.short	0x0010
        /*0034*/ 	.byte	0x00, 0xf0, 0x11, 0x00


	//----- nvinfo : EIATTR_KPARAM_INFO
	.align		4
.L_15:
        /*0038*/ 	.byte	0x04, 0x17
        /*003a*/ 	.short	(.L_17 - .L_16)
.L_16:
        /*003c*/ 	.word	0x00000000
        /*0040*/ 	.short	0x0001
        /*0042*/ 	.short	0x0008
        /*0044*/ 	.byte	0x00, 0xf5, 0x21, 0x00


	//----- nvinfo : EIATTR_KPARAM_INFO
	.align		4
.L_17:
        /*0048*/ 	.byte	0x04, 0x17
        /*004a*/ 	.short	(.L_19 - .L_18)
.L_18:
        /*004c*/ 	.word	0x00000000
        /*0050*/ 	.short	0x0000
        /*0052*/ 	.short	0x0000
        /*0054*/ 	.byte	0x00, 0xf5, 0x21, 0x00


	//----- nvinfo : EIATTR_SPARSE_MMA_MASK
	.align		4
.L_19:
        /*0058*/ 	.byte	0x03, 0x50
        /*005a*/ 	.short	0x0000


	//----- nvinfo : EIATTR_MAXREG_COUNT
	.align		4
        /*005c*/ 	.byte	0x03, 0x1b
        /*005e*/ 	.short	0x00ff


	//----- nvinfo : EIATTR_MERCURY_ISA_VERSION
	.align		4
        /*0060*/ 	.byte	0x03, 0x5f
        /*0062*/ 	.short	0x0101


	//----- nvinfo : EIATTR_VRC_CTA_INIT_COUNT
	.align		4
        /*0064*/ 	.byte	0x02, 0x4a
	.zero		1
	.zero		1


	//----- nvinfo : EIATTR_EXIT_INSTR_OFFSETS
	.align		4
        /*0068*/ 	.byte	0x04, 0x1c
        /*006a*/ 	.short	(.L_21 - .L_20)


	//   ....[0]....
.L_20:
        /*006c*/ 	.word	0x00000040


	//   ....[1]....
        /*0070*/ 	.word	0x00000090


	//   ....[2]....
        /*0074*/ 	.word	0x00000c20


	//----- nvinfo : EIATTR_CRS_STACK_SIZE
	.align		4
.L_21:
        /*0078*/ 	.byte	0x04, 0x1e
        /*007a*/ 	.short	(.L_23 - .L_22)
.L_22:
        /*007c*/ 	.word	0x00000000


	//----- nvinfo : EIATTR_CBANK_PARAM_SIZE
	.align		4
.L_23:
        /*0080*/ 	.byte	0x03, 0x19
        /*0082*/ 	.short	0x0020


	//----- nvinfo : EIATTR_PARAM_CBANK
	.align		4
        /*0084*/ 	.byte	0x04, 0x0a
        /*0086*/ 	.short	(.L_25 - .L_24)
	.align		4
.L_24:
        /*0088*/ 	.word	index@(.nv.constant0.gpu)
        /*008c*/ 	.short	0x0380
        /*008e*/ 	.short	0x0020


	//----- nvinfo : EIATTR_SW_WAR
	.align		4
.L_25:
        /*0090*/ 	.byte	0x04, 0x36
        /*0092*/ 	.short	(.L_27 - .L_26)
.L_26:
        /*0094*/ 	.word	0x00000008
.L_27:


//--------------------- .nv.callgraph             --------------------------
	.section	.nv.callgraph,"",@"SHT_CUDA_CALLGRAPH"
	.align	4
	.sectionentsize	8
	.align		4
        /*0000*/ 	.word	0x00000000
	.align		4
        /*0004*/ 	.word	0xffffffff
	.align		4
        /*0008*/ 	.word	0x00000000
	.align		4
        /*000c*/ 	.word	0xfffffffe
	.align		4
        /*0010*/ 	.word	0x00000000
	.align		4
        /*0014*/ 	.word	0xfffffffd
	.align		4
        /*0018*/ 	.word	0x00000000
	.align		4
        /*001c*/ 	.word	0xfffffffc


//--------------------- .text.gpu                 --------------------------
	.section	.text.gpu,"ax",@progbits
	.align	128
        .global         gpu
        .type           gpu,@function
        .size           gpu,(.L_x_10 - gpu)
        .other          gpu,@"STO_CUDA_ENTRY STV_DEFAULT"
gpu:
.text.gpu:
[----:B------:R-:W-:Y:S01]  /*0000*/  LDC R1, c[0x0][0x37c] ;  /* 0x0000df00ff017b82 */ /* 0x000fe20000000800 */
[----:B------:R-:W0:Y:S07]  /*0010*/  S2R R7, SR_TID.X ;  /* 0x0000000000077919 */ /* 0x000e2e0000002100 */
[----:B------:R-:W0:Y:S02]  /*0020*/  S2UR UR4, SR_CTAID.X ;  /* 0x00000000000479c3 */ /* 0x000e240000002500 */
[----:B0-----:R-:W-:-:S13]  /*0030*/  ISETP.LE.U32.AND P0, PT, R7, UR4, PT ;  /* 0x0000000407007c0c */ /* 0x001fda000bf03070 */
[----:B------:R-:W-:Y:S05]  /*0040*/  @P0 EXIT ;  /* 0x000000000000094d */ /* 0x000fea0003800000 */
[----:B------:R-:W0:Y:S01]  /*0050*/  LDCU UR5, c[0x0][0x394] ;  /* 0x00007280ff0577ac */ /* 0x000e220008000800 */
[----:B------:R-:W-:-:S04]  /*0060*/  MOV R6, UR4 ;  /* 0x0000000400067c02 */ /* 0x000fc80008000f00 */
[----:B------:R-:W-:-:S04]  /*0070*/  VIMNMX R0, PT, PT, R6, R7, !PT ;  /* 0x0000000706007248 */ /* 0x000fc80007fe0100 */
[----:B0-----:R-:W-:-:S13]  /*0080*/  ISETP.GE.AND P0, PT, R0, UR5, PT ;  /* 0x0000000500007c0c */ /* 0x001fda000bf06270 */
[----:B------:R-:W-:Y:S05]  /*0090*/  @P0 EXIT ;  /* 0x000000000000094d */ /* 0x000fea0003800000 */
[----:B------:R-:W0:Y:S01]  /*00a0*/  LDC.64 R4, c[0x0][0x388] ;  /* 0x0000e200ff047b82 */ /* 0x000e220000000a00 */
[----:B------:R-:W1:Y:S01]  /*00b0*/  LDCU.64 UR4, c[0x0][0x358] ;  /* 0x00006b00ff0477ac */ /* 0x000e620008000a00 */
[----:B------:R-:W2:Y:S06]  /*00c0*/  LDCU.64 UR6, c[0x0][0x390] ;  /* 0x00007200ff0677ac */ /* 0x000eac0008000a00 */
[----:B------:R-:W3:Y:S01]  /*00d0*/  LDC.64 R2, c[0x0][0x380] ;  /* 0x0000e000ff027b82 */ /* 0x000ee20000000a00 */
[----:B012---:R-:W-:-:S07]  /*00e0*/  IMAD.WIDE.U32 R4, R6, 0x8, R4 ;  /* 0x0000000806047825 */ /* 0x007fce00078e0004 */
.L_x_7:
[----:B---3--:R-:W-:-:S04]  /*00f0*/  IMAD.WIDE R12, R7, 0x8, R2 ;  /* 0x00000008070c7825 */ /* 0x008fc800078e0202 */
[----:B------:R-:W-:Y:S02]  /*0100*/  IMAD.WIDE R10, R6, 0x8, R2 ;  /* 0x00000008060a7825 */ /* 0x000fe400078e0202 */
[----:B------:R-:W2:Y:S04]  /*0110*/  LDG.E.64 R12, desc[UR4][R12.64] ;  /* 0x000000040c0c7981 */ /* 0x000ea8000c1e1b00 */
[----:B------:R-:W3:Y:S04]  /*0120*/  LDG.E.64 R14, desc[UR4][R10.64] ;  /* 0x000000040a0e7981 */ /* 0x000ee8000c1e1b00 */
[----:B--2---:R-:W2:Y:S04]  /*0130*/  LDG.E R0, desc[UR4][R12.64] ;  /* 0x000000040c007981 */ /* 0x004ea8000c1e1900 */
[----:B---3--:R-:W2:Y:S04]  /*0140*/  LDG.E R9, desc[UR4][R14.64] ;  /* 0x000000040e097981 */ /* 0x008ea8000c1e1900 */
[----:B------:R-:W3:Y:S04]  /*0150*/  LDG.E R8, desc[UR4][R14.64+0x4] ;  /* 0x000004040e087981 */ /* 0x000ee8000c1e1900 */
[----:B------:R-:W3:Y:S01]  /*0160*/  LDG.E R17, desc[UR4][R12.64+0x4] ;  /* 0x000004040c117981 */ /* 0x000ee2000c1e1900 */
[----:B------:R-:W-:Y:S01]  /*0170*/  BSSY.RECONVERGENT B0, `(.L_x_0) ;  /* 0x0000049000007945 */ /* 0x000fe20003800200 */
[----:B------:R-:W-:Y:S01]  /*0180*/  MOV R11, 0x3f800000 ;  /* 0x3f800000000b7802 */ /* 0x000fe20000000f00 */
[----:B--2---:R-:W-:-:S05]  /*0190*/  FADD R9, R9, -R0 ;  /* 0x8000000009097221 */ /* 0x004fca0000000000 */
[----:B------:R-:W-:Y:S01]  /*01a0*/  FSETP.NEU.AND P0, PT, R9, 1, PT ;  /* 0x3f8000000900780b */ /* 0x000fe20003f0d000 */
[----:B---3--:R-:W-:Y:S01]  /*01b0*/  FADD R0, R8, -R17 ;  /* 0x8000001108007221 */ /* 0x008fe20000000000 */
[----:B------:R-:W-:-:S04]  /*01c0*/  HFMA2 R8, -RZ, RZ, 1.875, 0 ;  /* 0x3f800000ff087431 */ /* 0x000fc800000001ff */
[----:B------:R-:W-:-:S07]  /*01d0*/  FSETP.NEU.AND P1, PT, R0, 1, PT ;  /* 0x3f8000000000780b */ /* 0x000fce0003f2d000 */
[----:B------:R-:W-:Y:S06]  /*01e0*/  @!P0 BRA `(.L_x_1) ;  /* 0x0000000400048947 */ /* 0x000fec0003800000 */
[----:B------:R-:W-:-:S13]  /*01f0*/  FSETP.NAN.AND P0, PT, |R9|, |R9|, PT ;  /* 0x400000090900720b */ /* 0x000fda0003f08200 */
[----:B------:R-:W-:Y:S01]  /*0200*/  @P0 FADD R11, R9, 2 ;  /* 0x40000000090b0421 */ /* 0x000fe20000000000 */
[----:B------:R-:W-:Y:S06]  /*0210*/  @P0 BRA `(.L_x_1) ;  /* 0x0000000000f80947 */ /* 0x000fec0003800000 */
[C---:B------:R-:W-:Y:S01]  /*0220*/  FMUL R10, |R9|.reuse, 16777216 ;  /* 0x4b800000090a7820 */ /* 0x040fe20000400200 */
[----:B------:R-:W-:Y:S01]  /*0230*/  FSETP.GEU.AND P0, PT, |R9|, 1.175494350822287508e-38, PT ;  /* 0x008000000900780b */ /* 0x000fe20003f0e200 */
[----:B------:R-:W-:-:S03]  /*0240*/  HFMA2 R17, -RZ, RZ, 0.771484375, 0.21533203125 ;  /* 0x3a2c32e4ff117431 */ /* 0x000fc600000001ff */
[----:B------:R-:W-:Y:S02]  /*0250*/  FSEL R10, R10, |R9|, !P0 ;  /* 0x400000090a0a7208 */ /* 0x000fe40004000000 */
[----:B------:R-:W-:Y:S02]  /*0260*/  FSEL R12, RZ, -24, P0 ;  /* 0xc1c00000ff0c7808 */ /* 0x000fe40000000000 */
[----:B------:R-:W-:Y:S02]  /*0270*/  IADD3 R11, PT, PT, R10, -0x3f3504f3, RZ ;  /* 0xc0cafb0d0a0b7810 */ /* 0x000fe40007ffe0ff */
[----:B------:R-:W-:Y:S02]  /*0280*/  FSETP.NEU.AND P0, PT, |R9|, +INF , PT ;  /* 0x7f8000000900780b */ /* 0x000fe40003f0d200 */
[----:B------:R-:W-:Y:S02]  /*0290*/  LOP3.LUT R11, R11, 0xff800000, RZ, 0xc0, !PT ;  /* 0xff8000000b0b7812 */ /* 0x000fe400078ec0ff */
[----:B------:R-:W-:-:S02]  /*02a0*/  FSETP.NEU.AND P0, PT, R9, RZ, P0 ;  /* 0x000000ff0900720b */ /* 0x000fc4000070d000 */
[-C--:B------:R-:W-:Y:S02]  /*02b0*/  IADD3 R10, PT, PT, R10, -R11.reuse, RZ ;  /* 0x8000000b0a0a7210 */ /* 0x080fe40007ffe0ff */
[----:B------:R-:W-:-:S03]  /*02c0*/  I2FP.F32.S32 R11, R11 ;  /* 0x0000000b000b7245 */ /* 0x000fc60000201400 */
[C---:B------:R-:W-:Y:S01]  /*02d0*/  FADD R14, R10.reuse, 1 ;  /* 0x3f8000000a0e7421 */ /* 0x040fe20000000000 */
[----:B------:R-:W-:-:S04]  /*02e0*/  FADD R15, R10, -1 ;  /* 0xbf8000000a0f7421 */ /* 0x000fc80000000000 */
[----:B------:R-:W-:Y:S01]  /*02f0*/  FADD R13, R15, R15 ;  /* 0x0000000f0f0d7221 */ /* 0x000fe20000000000 */
[----:B------:R-:W0:Y:S01]  /*0300*/  MUFU.RCP R14, R14 ;  /* 0x0000000e000e7308 */ /* 0x000e220000001000 */
[----:B------:R-:W-:Y:S02]  /*0310*/  @!P0 FADD R9, R9, R9 ;  /* 0x0000000909098221 */ /* 0x000fe40000000000 */
[----:B0-----:R-:W-:Y:S01]  /*0320*/  FMUL R10, R14, R13 ;  /* 0x0000000d0e0a7220 */ /* 0x001fe20000400000 */
[----:B------:R-:W-:-:S03]  /*0330*/  FFMA R13, R11, 1.1920928955078125e-07, R12 ;  /* 0x340000000b0d7823 */ /* 0x000fc6000000000c */
[----:B------:R-:W-:Y:S01]  /*0340*/  FADD R16, R15, -R10 ;  /* 0x8000000a0f107221 */ /* 0x000fe20000000000 */
[CC--:B------:R-:W-:Y:S01]  /*0350*/  FMUL R12, R10.reuse, R10.reuse ;  /* 0x0000000a0a0c7220 */ /* 0x0c0fe20000400000 */
[----:B------:R-:W-:Y:S02]  /*0360*/  FFMA R11, R10, 1.4426950216293334961, R13 ;  /* 0x3fb8aa3b0a0b7823 */ /* 0x000fe4000000000d */
[----:B------:R-:W-:Y:S01]  /*0370*/  FADD R16, R16, R16 ;  /* 0x0000001010107221 */ /* 0x000fe20000000000 */
[C---:B------:R-:W-:Y:S01]  /*0380*/  FFMA R17, R12.reuse, R17, 0.0032181653659790754318 ;  /* 0x3b52e7db0c117423 */ /* 0x040fe20000000011 */
[----:B------:R-:W-:Y:S02]  /*0390*/  FADD R13, R13, -R11 ;  /* 0x8000000b0d0d7221 */ /* 0x000fe40000000000 */
[----:B------:R-:W-:Y:S01]  /*03a0*/  FFMA R15, R15, -R10, R16 ;  /* 0x8000000a0f0f7223 */ /* 0x000fe20000000010 */
[----:B------:R-:W-:Y:S01]  /*03b0*/  FFMA R17, R12, R17, 0.018033718690276145935 ;  /* 0x3c93bb730c117423 */ /* 0x000fe20000000011 */
[----:B------:R-:W-:-:S02]  /*03c0*/  FFMA R16, R10, 1.4426950216293334961, R13 ;  /* 0x3fb8aa3b0a107823 */ /* 0x000fc4000000000d */
[----:B------:R-:W-:Y:S01]  /*03d0*/  FMUL R15, R14, R15 ;  /* 0x0000000f0e0f7220 */ /* 0x000fe20000400000 */
[----:B------:R-:W-:-:S03]  /*03e0*/  FFMA R17, R12, R17, 0.12022458761930465698 ;  /* 0x3df6384f0c117423 */ /* 0x000fc60000000011 */
[----:B------:R-:W-:Y:S01]  /*03f0*/  FFMA R13, R15, 1.4426950216293334961, R16 ;  /* 0x3fb8aa3b0f0d7823 */ /* 0x000fe20000000010 */
[----:B------:R-:W-:-:S03]  /*0400*/  FMUL R17, R12, R17 ;  /* 0x000000110c117220 */ /* 0x000fc60000400000 */
[----:B------:R-:W-:Y:S01]  /*0410*/  FFMA R14, R10, 1.9251366722983220825e-08, R13 ;  /* 0x32a55e340a0e7823 */ /* 0x000fe2000000000d */
[----:B------:R-:W-:-:S04]  /*0420*/  FMUL R12, R17, 3 ;  /* 0x40400000110c7820 */ /* 0x000fc80000400000 */
[----:B------:R-:W-:Y:S01]  /*0430*/  FFMA R12, R15, R12, R14 ;  /* 0x0000000c0f0c7223 */ /* 0x000fe2000000000e */
[----:B------:R-:W-:-:S03]  /*0440*/  MOV R15, 0x391fcb8e ;  /* 0x391fcb8e000f7802 */ /* 0x000fc60000000f00 */
[----:B------:R-:W-:-:S04]  /*0450*/  FFMA R12, R10, R17, R12 ;  /* 0x000000110a0c7223 */ /* 0x000fc8000000000c */
[----:B------:R-:W-:-:S04]  /*0460*/  FADD R10, R11, R12 ;  /* 0x0000000c0b0a7221 */ /* 0x000fc80000000000 */
[----:B------:R-:W-:Y:S01]  /*0470*/  FMUL R13, R10, 2 ;  /* 0x400000000a0d7820 */ /* 0x000fe20000400000 */
[----:B------:R-:W-:-:S03]  /*0480*/  FADD R11, -R11, R10 ;  /* 0x0000000a0b0b7221 */ /* 0x000fc60000000100 */
[----:B------:R-:W0:Y:S01]  /*0490*/  FRND R14, R13 ;  /* 0x0000000d000e7307 */ /* 0x000e220000201000 */
[----:B------:R-:W-:Y:S01]  /*04a0*/  FADD R11, R12, -R11 ;  /* 0x8000000b0c0b7221 */ /* 0x000fe20000000000 */
[----:B------:R-:W-:Y:S01]  /*04b0*/  FFMA R10, R10, 2, -R13 ;  /* 0x400000000a0a7823 */ /* 0x000fe2000000080d */
[----:B------:R-:W-:-:S03]  /*04c0*/  FSETP.GT.AND P3, PT, |R13|, 152, PT ;  /* 0x431800000d00780b */ /* 0x000fc60003f64200 */
[----:B------:R-:W-:Y:S02]  /*04d0*/  FFMA R11, R11, 2, R10 ;  /* 0x400000000b0b7823 */ /* 0x000fe4000000000a */
[----:B------:R-:W1:Y:S01]  /*04e0*/  F2I.NTZ R12, R13 ;  /* 0x0000000d000c7305 */ /* 0x000e620000203100 */
[----:B0-----:R-:W-:Y:S01]  /*04f0*/  FADD R10, R13, -R14 ;  /* 0x8000000e0d0a7221 */ /* 0x001fe20000000000 */
[----:B------:R-:W-:-:S03]  /*0500*/  FSETP.GT.AND P2, PT, R14, RZ, PT ;  /* 0x000000ff0e00720b */ /* 0x000fc60003f44000 */
[----:B------:R-:W-:-:S04]  /*0510*/  FADD R10, R10, R11 ;  /* 0x0000000b0a0a7221 */ /* 0x000fc80000000000 */
[----:B------:R-:W-:-:S04]  /*0520*/  FFMA R11, R10, R15, 0.0013391353422775864601 ;  /* 0x3aaf85ed0a0b7423 */ /* 0x000fc8000000000f */
[----:B------:R-:W-:-:S04]  /*0530*/  FFMA R11, R10, R11, 0.0096188392490148544312 ;  /* 0x3c1d98560a0b7423 */ /* 0x000fc8000000000b */
[----:B------:R-:W-:-:S04]  /*0540*/  FFMA R11, R10, R11, 0.055503588169813156128 ;  /* 0x3d6357bb0a0b7423 */ /* 0x000fc8000000000b */
[C---:B------:R-:W-:Y:S01]  /*0550*/  FFMA R15, R10.reuse, R11, 0.24022644758224487305 ;  /* 0x3e75fdec0a0f7423 */ /* 0x040fe2000000000b */
[----:B------:R-:W-:Y:S02]  /*0560*/  SEL R11, RZ, 0x83000000, P2 ;  /* 0x83000000ff0b7807 */ /* 0x000fe40001000000 */
[----:B------:R-:W-:Y:S01]  /*0570*/  FSETP.GEU.AND P2, PT, R13, RZ, PT ;  /* 0x000000ff0d00720b */ /* 0x000fe20003f4e000 */
[----:B------:R-:W-:Y:S01]  /*0580*/  FFMA R15, R10, R15, 0.69314718246459960938 ;  /* 0x3f3172180a0f7423 */ /* 0x000fe2000000000f */
[----:B------:R-:W-:Y:S02]  /*0590*/  IADD3 R14, PT, PT, R11, 0x7f000000, RZ ;  /* 0x7f0000000b0e7810 */ /* 0x000fe40007ffe0ff */
[----:B-1----:R-:W-:Y:S01]  /*05a0*/  LEA R12, R12, -R11, 0x17 ;  /* 0x8000000b0c0c7211 */ /* 0x002fe200078eb8ff */
[----:B------:R-:W-:Y:S01]  /*05b0*/  FFMA R15, R10, R15, 1 ;  /* 0x3f8000000a0f7423 */ /* 0x000fe2000000000f */
[----:B------:R-:W-:-:S03]  /*05c0*/  FSEL R11, RZ, +INF , !P2 ;  /* 0x7f800000ff0b7808 */ /* 0x000fc60005000000 */
[----:B------:R-:W-:-:S04]  /*05d0*/  FMUL R15, R14, R15 ;  /* 0x0000000f0e0f7220 */ /* 0x000fc80000400000 */
[----:B------:R-:W-:Y:S01]  /*05e0*/  @!P3 FMUL R11, R12, R15 ;  /* 0x0000000f0c0bb220 */ /* 0x000fe20000400000 */
[----:B------:R-:W-:-:S07]  /*05f0*/  @!P0 LOP3.LUT R11, R9, 0x7fffffff, RZ, 0xc0, !PT ;  /* 0x7fffffff090b8812 */ /* 0x000fce00078ec0ff */
.L_x_1:
[----:B------:R-:W-:Y:S05]  /*0600*/  BSYNC.RECONVERGENT B0 ;  /* 0x0000000000007941 */ /* 0x000fea0003800200 */
.L_x_0:
[----:B------:R-:W-:Y:S04]  /*0610*/  BSSY.RECONVERGENT B0, `(.L_x_2) ;  /* 0x0000043000007945 */ /* 0x000fe80003800200 */
[----:B------:R-:W-:Y:S05]  /*0620*/  @!P1 BRA `(.L_x_3) ;  /* 0x0000000400049947 */ /* 0x000fea0003800000 */
        /* <DEDUP_REMOVED lines=12> */
[----:B------:R-:W-:-:S05]  /*06f0*/  IADD3 R9, PT, PT, R9, -R8, RZ ;  /* 0x8000000809097210 */ /* 0x000fca0007ffe0ff */
[C---:B------:R-:W-:Y:S01]  /*0700*/  FADD R12, R9.reuse, 1 ;  /* 0x3f800000090c7421 */ /* 0x040fe20000000000 */
[----:B------:R-:W-:Y:S01]  /*0710*/  FADD R15, R9, -1 ;  /* 0xbf800000090f7421 */ /* 0x000fe20000000000 */
[----:B------:R-:W-:-:S03]  /*0720*/  I2FP.F32.S32 R9, R8 ;  /* 0x0000000800097245 */ /* 0x000fc60000201400 */
        /* <DEDUP_REMOVED lines=49> */
.L_x_3:
[----:B------:R-:W-:Y:S05]  /*0a40*/  BSYNC.RECONVERGENT B0 ;  /* 0x0000000000007941 */ /* 0x000fea0003800200 */
.L_x_2:
[----:B------:R-:W-:Y:S01]  /*0a50*/  FADD R0, R8, R11 ;  /* 0x0000000b08007221 */ /* 0x000fe20000000000 */
[----:B------:R-:W-:Y:S03]  /*0a60*/  BSSY.RECONVERGENT B0, `(.L_x_4) ;  /* 0x000000c000007945 */ /* 0x000fe60003800200 */
[----:B------:R0:W1:Y:S01]  /*0a70*/  MUFU.RSQ R9, R0 ;  /* 0x0000000000097308 */ /* 0x0000620000001400 */
[----:B------:R-:W-:-:S04]  /*0a80*/  IADD3 R8, PT, PT, R0, -0xd000000, RZ ;  /* 0xf300000000087810 */ /* 0x000fc80007ffe0ff */
[----:B------:R-:W-:-:S13]  /*0a90*/  ISETP.GT.U32.AND P0, PT, R8, 0x727fffff, PT ;  /* 0x727fffff0800780c */ /* 0x000fda0003f04070 */
[----:B01----:R-:W-:Y:S05]  /*0aa0*/  @!P0 BRA `(.L_x_5) ;  /* 0x00000000000c8947 */ /* 0x003fea0003800000 */
[----:B------:R-:W-:-:S07]  /*0ab0*/  MOV R13, 0xad0 ;  /* 0x00000ad0000d7802 */ /* 0x000fce0000000f00 */
[----:B------:R-:W-:Y:S05]  /*0ac0*/  CALL.REL.NOINC `($__internal_0_$__cuda_sm20_sqrt_rn_f32_slowpath) ;  /* 0x0000000000587944 */ /* 0x000fea0003c00000 */
[----:B------:R-:W-:Y:S05]  /*0ad0*/  BRA `(.L_x_6) ;  /* 0x0000000000107947 */ /* 0x000fea0003800000 */
.L_x_5:
[----:B------:R-:W-:Y:S01]  /*0ae0*/  FMUL.FTZ R15, R0, R9 ;  /* 0x00000009000f7220 */ /* 0x000fe20000410000 */
[----:B------:R-:W-:-:S03]  /*0af0*/  FMUL.FTZ R8, R9, 0.5 ;  /* 0x3f00000009087820 */ /* 0x000fc60000410000 */
[----:B------:R-:W-:-:S04]  /*0b00*/  FFMA R0, -R15, R15, R0 ;  /* 0x0000000f0f007223 */ /* 0x000fc80000000100 */
[----:B------:R-:W-:-:S07]  /*0b10*/  FFMA R15, R0, R8, R15 ;  /* 0x00000008000f7223 */ /* 0x000fce000000000f */
.L_x_6:
[----:B------:R-:W-:Y:S05]  /*0b20*/  BSYNC.RECONVERGENT B0 ;  /* 0x0000000000007941 */ /* 0x000fea0003800200 */
.L_x_4:
[----:B------:R-:W2:Y:S04]  /*0b30*/  LDG.E.64 R12, desc[UR4][R4.64] ;  /* 0x00000004040c7981 */ /* 0x000ea8000c1e1b00 */
[----:B--2---:R-:W2:Y:S02]  /*0b40*/  LDG.E R0, desc[UR4][R12.64+0x8] ;  /* 0x000008040c007981 */ /* 0x004ea4000c1e1900 */
[----:B--2---:R-:W-:-:S13]  /*0b50*/  FSETP.GEU.AND P0, PT, R15, R0, PT ;  /* 0x000000000f00720b */ /* 0x004fda0003f0e000 */
[----:B------:R-:W-:-:S05]  /*0b60*/  @!P0 I2FP.F32.S32 R17, R6 ;  /* 0x0000000600118245 */ /* 0x000fca0000201400 */
[----:B------:R0:W-:Y:S04]  /*0b70*/  @!P0 STG.E desc[UR4][R12.64], R17 ;  /* 0x000000110c008986 */ /* 0x0001e8000c101904 */
[----:B------:R-:W2:Y:S01]  /*0b80*/  @!P0 LDG.E.64 R8, desc[UR4][R4.64] ;  /* 0x0000000404088981 */ /* 0x000ea2000c1e1b00 */
[----:B------:R-:W-:Y:S02]  /*0b90*/  @!P0 I2FP.F32.S32 R19, R7 ;  /* 0x0000000700138245 */ /* 0x000fe40000201400 */
[----:B------:R-:W-:Y:S02]  /*0ba0*/  IADD3 R6, PT, PT, R6, UR6, RZ ;  /* 0x0000000606067c10 */ /* 0x000fe4000fffe0ff */
[----:B------:R-:W-:Y:S01]  /*0bb0*/  IADD3 R7, PT, PT, R7, UR6, RZ ;  /* 0x0000000607077c10 */ /* 0x000fe2000fffe0ff */
[----:B--2---:R0:W-:Y:S04]  /*0bc0*/  @!P0 STG.E desc[UR4][R8.64+0x4], R19 ;  /* 0x0000041308008986 */ /* 0x0041e8000c101904 */
[----:B------:R-:W2:Y:S01]  /*0bd0*/  @!P0 LDG.E.64 R10, desc[UR4][R4.64] ;  /* 0x00000004040a8981 */ /* 0x000ea2000c1e1b00 */
[----:B------:R-:W-:-:S03]  /*0be0*/  VIMNMX R0, PT, PT, R6, R7, !PT ;  /* 0x0000000706007248 */ /* 0x000fc60007fe0100 */
[----:B--2---:R0:W-:Y:S01]  /*0bf0*/  @!P0 STG.E desc[UR4][R10.64+0x8], R15 ;  /* 0x0000080f0a008986 */ /* 0x0041e2000c101904 */
[----:B------:R-:W-:-:S13]  /*0c00*/  ISETP.GE.AND P0, PT, R0, UR7, PT ;  /* 0x0000000700007c0c */ /* 0x000fda000bf06270 */
[----:B0-----:R-:W-:Y:S05]  /*0c10*/  @!P0 BRA `(.L_x_7) ;  /* 0xfffffff400348947 */ /* 0x001fea000383ffff */
[----:B------:R-:W-:Y:S05]  /*0c20*/  EXIT ;  /* 0x000000000000794d */ /* 0x000fea0003800000 */
        .weak           $__internal_0_$__cuda_sm20_sqrt_rn_f32_slowpath
        .type           $__internal_0_$__cuda_sm20_sqrt_rn_f32_slowpath,@function
        .size           $__internal_0_$__cuda_sm20_sqrt_rn_f32_slowpath,(.L_x_10 - $__internal_0_$__cuda_sm20_sqrt_rn_f32_slowpath)
$__internal_0_$__cuda_sm20_sqrt_rn_f32_slowpath:
[----:B------:R-:W-:-:S13]  /*0c30*/  LOP3.LUT P0, RZ, R0, 0x7fffffff, RZ, 0xc0, !PT ;  /* 0x7fffffff00ff7812 */ /* 0x000fda000780c0ff */
[----:B------:R-:W-:Y:S01]  /*0c40*/  @!P0 MOV R8, R0 ;  /* 0x0000000000088202 */ /* 0x000fe20000000f00 */
[----:B------:R-:W-:Y:S06]  /*0c50*/  @!P0 BRA `(.L_x_8) ;  /* 0x0000000000408947 */ /* 0x000fec0003800000 */
[----:B------:R-:W-:-:S13]  /*0c60*/  FSETP.GEU.FTZ.AND P0, PT, R0, RZ, PT ;  /* 0x000000ff0000720b */ /* 0x000fda0003f1e000 */
[----:B------:R-:W-:Y:S01]  /*0c70*/  @!P0 MOV R8, 0x7fffffff ;  /* 0x7fffffff00088802 */ /* 0x000fe20000000f00 */
[----:B------:R-:W-:Y:S06]  /*0c80*/  @!P0 BRA `(.L_x_8) ;  /* 0x0000000000348947 */ /* 0x000fec0003800000 */
[----:B------:R-:W-:-:S13]  /*0c90*/  FSETP.GTU.FTZ.AND P0, PT, |R0|, +INF , PT ;  /* 0x7f8000000000780b */ /* 0x000fda0003f1c200 */
[----:B------:R-:W-:Y:S01]  /*0ca0*/  @P0 FADD.FTZ R8, R0, 1 ;  /* 0x3f80000000080421 */ /* 0x000fe20000010000 */
[----:B------:R-:W-:Y:S06]  /*0cb0*/  @P0 BRA `(.L_x_8) ;  /* 0x0000000000280947 */ /* 0x000fec0003800000 */
[----:B------:R-:W-:-:S13]  /*0cc0*/  FSETP.NEU.FTZ.AND P0, PT, |R0|, +INF , PT ;  /* 0x7f8000000000780b */ /* 0x000fda0003f1d200 */
[----:B------:R-:W-:-:S04]  /*0cd0*/  @P0 FFMA R9, R0, 1.84467440737095516160e+19, RZ ;  /* 0x5f80000000090823 */ /* 0x000fc800000000ff */
[----:B------:R-:W0:Y:S02]  /*0ce0*/  @P0 MUFU.RSQ R8, R9 ;  /* 0x0000000900080308 */ /* 0x000e240000001400 */
[----:B0-----:R-:W-:Y:S01]  /*0cf0*/  @P0 FMUL.FTZ R10, R9, R8 ;  /* 0x00000008090a0220 */ /* 0x001fe20000410000 */
[----:B------:R-:W-:Y:S01]  /*0d00*/  @P0 FMUL.FTZ R12, R8, 0.5 ;  /* 0x3f000000080c0820 */ /* 0x000fe20000410000 */
[----:B------:R-:W-:Y:S02]  /*0d10*/  @!P0 MOV R8, R0 ;  /* 0x0000000000088202 */ /* 0x000fe40000000f00 */
[----:B------:R-:W-:-:S04]  /*0d20*/  @P0 FADD.FTZ R11, -R10, -RZ ;  /* 0x800000ff0a0b0221 */ /* 0x000fc80000010100 */
[----:B------:R-:W-:-:S04]  /*0d30*/  @P0 FFMA R11, R10, R11, R9 ;  /* 0x0000000b0a0b0223 */ /* 0x000fc80000000009 */
[----:B------:R-:W-:-:S04]  /*0d40*/  @P0 FFMA R11, R11, R12, R10 ;  /* 0x0000000c0b0b0223 */ /* 0x000fc8000000000a */
[----:B------:R-:W-:-:S07]  /*0d50*/  @P0 FMUL.FTZ R8, R11, 2.3283064365386962891e-10 ;  /* 0x2f8000000b080820 */ /* 0x000fce0000410000 */
.L_x_8:
[----:B------:R-:W-:Y:S01]  /*0d60*/  HFMA2 R9, -RZ, RZ, 0, 0 ;  /* 0x00000000ff097431 */ /* 0x000fe200000001ff */
[----:B------:R-:W-:Y:S02]  /*0d70*/  MOV R15, R8 ;  /* 0x00000008000f7202 */ /* 0x000fe40000000f00 */
[----:B------:R-:W-:-:S04]  /*0d80*/  MOV R8, R13 ;  /* 0x0000000d00087202 */ /* 0x000fc80000000f00 */
[----:B------:R-:W-:Y:S05]  /*0d90*/  RET.REL.NODEC R8 `(gpu) ;  /* 0xfffffff008987950 */ /* 0x000fea0003c3ffff */
.L_x_9:
[----:B------:R-:W-:-:S00]  /*0da0*/  BRA `(.L_x_9) ;  /* 0xfffffffc00fc7947 */ /* 0x000fc0000383ffff */
[----:B------:R-:W-:-:S00]  /*0db0*/  NOP ;  /* 0x0000000000007918 */ /* 0x000fc00000000000 */
        /* <DEDUP_REMOVED lines=12> */
.L_x_10:


//--------------------- .nv.shared.reserved.0     --------------------------
	.section	.nv.shared.reserved.0,"aw",@nobits
	.weak		__nv_reservedSMEM_offset_0_alias
	.size		__nv_reservedSMEM_offset_0_alias, 0, 64
	.other		__nv_reservedSMEM_offset_0_alias,@"STO_CUDA_RESERVED_SHARED STV_DEFAULT"
__nv_reservedSMEM_offset_0_alias:
	.zero		0
	.zero		64


//--------------------- .nv.constant0.gpu         --------------------------
	.section	.nv.constant0.gpu,"a",@progbits
	.sectionflags	@""
	.align	4
.nv.constant0.gpu:
	.zero		928


//--------------------- SYMBOLS --------------------------

	.type		.nv.reservedSmem.offset0,@object
	.size		.nv.reservedSmem.offset0,0x4
